//
// Generated by NVIDIA NVVM Compiler
//
// Compiler Build ID: CL-36424714
// Cuda compilation tools, release 13.0, V13.0.88
// Based on NVVM 20.0.0
//

.version 9.0
.target sm_100
.address_size 64

	// .globl	_Z6warmupv
.extern .func  (.param .b32 func_retval0) vprintf
(
	.param .b64 vprintf_param_0,
	.param .b64 vprintf_param_1
)
;
.const .align 4 .b8 Gx[36] = {0, 0, 128, 191, 0, 0, 0, 0, 0, 0, 128, 63, 0, 0, 0, 192, 0, 0, 0, 0, 0, 0, 0, 64, 0, 0, 128, 191, 0, 0, 0, 0, 0, 0, 128, 63};
.const .align 4 .b8 Gy[36] = {0, 0, 128, 191, 0, 0, 0, 192, 0, 0, 128, 191, 0, 0, 0, 0, 0, 0, 0, 0, 0, 0, 0, 0, 0, 0, 128, 63, 0, 0, 0, 64, 0, 0, 128, 63};
// _ZZ18sobelEdgeDetectionPKfPfiiE5sdata has been demoted
.global .align 1 .b8 $str[25] = {87, 97, 114, 109, 117, 112, 32, 107, 101, 114, 110, 101, 108, 32, 101, 120, 101, 99, 117, 116, 101, 100, 46, 10};

.visible .entry _Z6warmupv()
{
	.reg .pred 	%p<2>;
	.reg .b32 	%r<8>;
	.reg .b64 	%rd<3>;

	mov.u32 	%r1, %ctaid.x;
	mov.u32 	%r2, %ntid.x;
	mul.lo.s32 	%r3, %r1, %r2;
	mov.u32 	%r4, %tid.x;
	neg.s32 	%r5, %r4;
	setp.ne.s32 	%p1, %r3, %r5;
	@%p1 bra 	$L__BB0_2;
	mov.u64 	%rd1, $str;
	cvta.global.u64 	%rd2, %rd1;
	{ // callseq 0, 0
	.param .b64 param0;
	st.param.b64 	[param0], %rd2;
	.param .b64 param1;
	st.param.b64 	[param1], 0;
	.param .b32 retval0;
	call.uni (retval0), 
	vprintf, 
	(
	param0, 
	param1
	);
	ld.param.b32 	%r6, [retval0];
	} // callseq 0
$L__BB0_2:
	ret;

}
	// .globl	_Z18sobelEdgeDetectionPKfPfii
.visible .entry _Z18sobelEdgeDetectionPKfPfii(
	.param .u64 .ptr .align 1 _Z18sobelEdgeDetectionPKfPfii_param_0,
	.param .u64 .ptr .align 1 _Z18sobelEdgeDetectionPKfPfii_param_1,
	.param .u32 _Z18sobelEdgeDetectionPKfPfii_param_2,
	.param .u32 _Z18sobelEdgeDetectionPKfPfii_param_3
)
{
	.reg .pred 	%p<8>;
	.reg .b32 	%r<48>;
	.reg .b32 	%f<50>;
	.reg .b64 	%rd<9>;
	// demoted variable
	.shared .align 4 .b8 _ZZ18sobelEdgeDetectionPKfPfiiE5sdata[1296];
	ld.param.u64 	%rd2, [_Z18sobelEdgeDetectionPKfPfii_param_0];
	ld.param.u64 	%rd3, [_Z18sobelEdgeDetectionPKfPfii_param_1];
	ld.param.u32 	%r23, [_Z18sobelEdgeDetectionPKfPfii_param_2];
	ld.param.u32 	%r24, [_Z18sobelEdgeDetectionPKfPfii_param_3];
	mov.u32 	%r1, %tid.x;
	mov.u32 	%r2, %tid.y;
	mov.u32 	%r3, %ctaid.x;
	mov.u32 	%r25, %ntid.x;
	mad.lo.s32 	%r4, %r3, %r25, %r1;
	mov.u32 	%r5, %ctaid.y;
	mov.u32 	%r26, %ntid.y;
	mad.lo.s32 	%r6, %r5, %r26, %r2;
	setp.gt.u32 	%p1, %r2, 17;
	@%p1 bra 	$L__BB1_6;
	shl.b32 	%r27, %r5, 4;
	add.s32 	%r7, %r27, -1;
	shl.b32 	%r28, %r3, 4;
	add.s32 	%r8, %r24, -1;
	add.s32 	%r9, %r23, -1;
	add.s32 	%r10, %r1, -1;
	shl.b32 	%r29, %r1, 2;
	mov.u32 	%r30, _ZZ18sobelEdgeDetectionPKfPfiiE5sdata;
	add.s32 	%r11, %r30, %r29;
	add.s32 	%r12, %r1, %r28;
	cvta.to.global.u64 	%rd1, %rd2;
	mov.u32 	%r44, %r2;
$L__BB1_2:
	setp.gt.u32 	%p2, %r1, 17;
	@%p2 bra 	$L__BB1_5;
	add.s32 	%r31, %r7, %r44;
	min.s32 	%r32, %r8, %r31;
	max.s32 	%r33, %r32, 0;
	mul.lo.s32 	%r14, %r33, %r23;
	mad.lo.s32 	%r46, %r44, 72, %r11;
	mov.u32 	%r45, %r12;
	mov.u32 	%r47, %r10;
$L__BB1_4:
	add.s32 	%r34, %r45, -1;
	min.s32 	%r35, %r9, %r34;
	max.s32 	%r36, %r35, 0;
	add.s32 	%r37, %r36, %r14;
	mul.wide.s32 	%rd4, %r37, 4;
	add.s64 	%rd5, %rd1, %rd4;
	ld.global.nc.f32 	%f1, [%rd5];
	st.shared.f32 	[%r46], %f1;
	add.s32 	%r19, %r47, 16;
	add.s32 	%r38, %r47, 1;
	add.s32 	%r46, %r46, 64;
	add.s32 	%r45, %r45, 16;
	setp.lt.u32 	%p3, %r38, 2;
	mov.u32 	%r47, %r19;
	@%p3 bra 	$L__BB1_4;
$L__BB1_5:
	add.s32 	%r22, %r44, 16;
	setp.lt.u32 	%p4, %r44, 2;
	mov.u32 	%r44, %r22;
	@%p4 bra 	$L__BB1_2;
$L__BB1_6:
	bar.sync 	0;
	setp.ge.s32 	%p5, %r4, %r23;
	setp.ge.s32 	%p6, %r6, %r24;
	or.pred  	%p7, %p5, %p6;
	@%p7 bra 	$L__BB1_8;
	mov.u32 	%r39, _ZZ18sobelEdgeDetectionPKfPfiiE5sdata;
	mad.lo.s32 	%r40, %r2, 72, %r39;
	shl.b32 	%r41, %r1, 2;
	add.s32 	%r42, %r40, %r41;
	ld.shared.f32 	%f2, [%r42];
	ld.const.f32 	%f3, [Gx];
	fma.rn.f32 	%f4, %f2, %f3, 0f00000000;
	ld.const.f32 	%f5, [Gy];
	fma.rn.f32 	%f6, %f2, %f5, 0f00000000;
	ld.shared.f32 	%f7, [%r42+4];
	ld.const.f32 	%f8, [Gx+4];
	fma.rn.f32 	%f9, %f7, %f8, %f4;
	ld.const.f32 	%f10, [Gy+4];
	fma.rn.f32 	%f11, %f7, %f10, %f6;
	ld.shared.f32 	%f12, [%r42+8];
	ld.const.f32 	%f13, [Gx+8];
	fma.rn.f32 	%f14, %f12, %f13, %f9;
	ld.const.f32 	%f15, [Gy+8];
	fma.rn.f32 	%f16, %f12, %f15, %f11;
	ld.shared.f32 	%f17, [%r42+72];
	ld.const.f32 	%f18, [Gx+12];
	fma.rn.f32 	%f19, %f17, %f18, %f14;
	ld.const.f32 	%f20, [Gy+12];
	fma.rn.f32 	%f21, %f17, %f20, %f16;
	ld.shared.f32 	%f22, [%r42+76];
	ld.const.f32 	%f23, [Gx+16];
	fma.rn.f32 	%f24, %f22, %f23, %f19;
	ld.const.f32 	%f25, [Gy+16];
	fma.rn.f32 	%f26, %f22, %f25, %f21;
	ld.shared.f32 	%f27, [%r42+80];
	ld.const.f32 	%f28, [Gx+20];
	fma.rn.f32 	%f29, %f27, %f28, %f24;
	ld.const.f32 	%f30, [Gy+20];
	fma.rn.f32 	%f31, %f27, %f30, %f26;
	ld.shared.f32 	%f32, [%r42+144];
	ld.const.f32 	%f33, [Gx+24];
	fma.rn.f32 	%f34, %f32, %f33, %f29;
	ld.const.f32 	%f35, [Gy+24];
	fma.rn.f32 	%f36, %f32, %f35, %f31;
	ld.shared.f32 	%f37, [%r42+148];
	ld.const.f32 	%f38, [Gx+28];
	fma.rn.f32 	%f39, %f37, %f38, %f34;
	ld.const.f32 	%f40, [Gy+28];
	fma.rn.f32 	%f41, %f37, %f40, %f36;
	ld.shared.f32 	%f42, [%r42+152];
	ld.const.f32 	%f43, [Gx+32];
	fma.rn.f32 	%f44, %f42, %f43, %f39;
	ld.const.f32 	%f45, [Gy+32];
	fma.rn.f32 	%f46, %f42, %f45, %f41;
	mad.lo.s32 	%r43, %r23, %r6, %r4;
	mul.f32 	%f47, %f46, %f46;
	fma.rn.f32 	%f48, %f44, %f44, %f47;
	sqrt.rn.f32 	%f49, %f48;
	cvta.to.global.u64 	%rd6, %rd3;
	mul.wide.s32 	%rd7, %r43, 4;
	add.s64 	%rd8, %rd6, %rd7;
	st.global.f32 	[%rd8], %f49;
$L__BB1_8:
	ret;

}


// ===== COMPILED SASS (sm_100) =====

	.target	sm_100

	.elftype	@"ET_EXEC"


//--------------------- .note.nv.tkinfo           --------------------------
	.section	.note.nv.tkinfo,"",@"SHT_NOTE"
	.sectionflags	@"SHF_NOTE_NV_TKINFO"
	.tkinfo
        /*0018*/ 	.word	0x00000002
        /*0030*/ 	.string	""
        /*0030*/ 	.string	"ptxas"
        /*0030*/ 	.string	"Cuda compilation tools, release 13.0, V13.0.88"
        /*0030*/ 	.string	"Build cuda_13.0.r13.0/compiler.36424714_0"
        /*0030*/ 	.string	"-arch sm_100 -m 64 "



//--------------------- .note.nv.cuinfo           --------------------------
	.section	.note.nv.cuinfo,"",@"SHT_NOTE"
	.sectionflags	@"SHF_NOTE_NV_CUINFO"
        /*0018*/ 	.short	0x0002
        /*001a*/ 	.short	0x0064
        /*001c*/ 	.short	0x0082
	.zero		2


//--------------------- .nv.info                  --------------------------
	.section	.nv.info,"",@"SHT_CUDA_INFO"
	.align	4


	//----- nvinfo : EIATTR_REGCOUNT
	.align		4
        /*0000*/ 	.byte	0x04, 0x2f
        /*0002*/ 	.short	(.L_4 - .L_3)
	.align		4
.L_3:
        /*0004*/ 	.word	index@(_Z6warmupv)
        /*0008*/ 	.word	0x00000018


	//----- nvinfo : EIATTR_FRAME_SIZE
	.align		4
.L_4:
        /*000c*/ 	.byte	0x04, 0x11
        /*000e*/ 	.short	(.L_6 - .L_5)
	.align		4
.L_5:
        /*0010*/ 	.word	index@(_Z6warmupv)
        /*0014*/ 	.word	0x00000000


	//----- nvinfo : EIATTR_REGCOUNT
	.align		4
.L_6:
        /*0018*/ 	.byte	0x04, 0x2f
        /*001a*/ 	.short	(.L_8 - .L_7)
	.align		4
.L_7:
        /*001c*/ 	.word	index@(_Z18sobelEdgeDetectionPKfPfii)
        /*0020*/ 	.word	0x00000018


	//----- nvinfo : EIATTR_FRAME_SIZE
	.align		4
.L_8:
        /*0024*/ 	.byte	0x04, 0x11
        /*0026*/ 	.short	(.L_10 - .L_9)
	.align		4
.L_9:
        /*0028*/ 	.word	index@($__internal_0_$__cuda_sm20_sqrt_rn_f32_slowpath)
        /*002c*/ 	.word	0x00000000


	//----- nvinfo : EIATTR_FRAME_SIZE
	.align		4
.L_10:
        /*0030*/ 	.byte	0x04, 0x11
        /*0032*/ 	.short	(.L_12 - .L_11)
	.align		4
.L_11:
        /*0034*/ 	.word	index@(_Z18sobelEdgeDetectionPKfPfii)
        /*0038*/ 	.word	0x00000000


	//----- nvinfo : EIATTR_MIN_STACK_SIZE
	.align		4
.L_12:
        /*003c*/ 	.byte	0x04, 0x12
        /*003e*/ 	.short	(.L_14 - .L_13)
	.align		4
.L_13:
        /*0040*/ 	.word	index@(_Z18sobelEdgeDetectionPKfPfii)
        /*0044*/ 	.word	0x00000000


	//----- nvinfo : EIATTR_MIN_STACK_SIZE
	.align		4
.L_14:
        /*0048*/ 	.byte	0x04, 0x12
        /*004a*/ 	.short	(.L_16 - .L_15)
	.align		4
.L_15:
        /*004c*/ 	.word	index@(_Z6warmupv)
        /*0050*/ 	.word	0x00000000
.L_16:


//--------------------- .nv.compat                --------------------------
	.section	.nv.compat,"",@"SHT_CUDA_COMPAT_INFO"
	.align	4
        /*0000*/ 	.byte	0x02, 0x09, 0x00, 0x00, 0x02, 0x02, 0x01, 0x00, 0x02, 0x05, 0x05, 0x00, 0x03, 0x07, 0x01, 0x01
        /*0010*/ 	.byte	0x02, 0x03, 0x00, 0x00, 0x02, 0x06, 0x01, 0x00, 0x04, 0x0b, 0x08, 0x00, 0x01, 0x00, 0x00, 0x00
        /*0020*/ 	.byte	0x00, 0x00, 0x00, 0x00


//--------------------- .nv.info._Z18sobelEdgeDetectionPKfPfii --------------------------
	.section	.nv.info._Z18sobelEdgeDetectionPKfPfii,"",@"SHT_CUDA_INFO"
	.sectionflags	@""
	.align	4


	//----- nvinfo : EIATTR_CUDA_API_VERSION
	.align		4
        /*0000*/ 	.byte	0x04, 0x37
        /*0002*/ 	.short	(.L_18 - .L_17)
.L_17:
        /*0004*/ 	.word	0x00000082


	//----- nvinfo : EIATTR_KPARAM_INFO
	.align		4
.L_18:
        /*0008*/ 	.byte	0x04, 0x17
        /*000a*/ 	.short	(.L_20 - .L_19)
.L_19:
        /*000c*/ 	.word	0x00000000
        /*0010*/ 	.short	0x0003
        /*0012*/ 	.short	0x0014
        /*0014*/ 	.byte	0x00, 0xf0, 0x11, 0x00


	//----- nvinfo : EIATTR_KPARAM_INFO
	.align		4
.L_20:
        /*0018*/ 	.byte	0x04, 0x17
        /*001a*/ 	.short	(.L_22 - .L_21)
.L_21:
        /*001c*/ 	.word	0x00000000
        /*0020*/ 	.short	0x0002
        /*0022*/ 	.short	0x0010
        /*0024*/ 	.byte	0x00, 0xf0, 0x11, 0x00


	//----- nvinfo : EIATTR_KPARAM_INFO
	.align		4
.L_22:
        /*0028*/ 	.byte	0x04, 0x17
        /*002a*/ 	.short	(.L_24 - .L_23)
.L_23:
        /*002c*/ 	.word	0x00000000
        /*0030*/ 	.short	0x0001
        /*0032*/ 	.short	0x0008
        /*0034*/ 	.byte	0x00, 0xf5, 0x21, 0x00


	//----- nvinfo : EIATTR_KPARAM_INFO
	.align		4
.L_24:
        /*0038*/ 	.byte	0x04, 0x17
        /*003a*/ 	.short	(.L_26 - .L_25)
.L_25:
        /*003c*/ 	.word	0x00000000
        /*0040*/ 	.short	0x0000
        /*0042*/ 	.short	0x0000
        /*0044*/ 	.byte	0x00, 0xf5, 0x21, 0x00


	//----- nvinfo : EIATTR_SPARSE_MMA_MASK
	.align		4
.L_26:
        /*0048*/ 	.byte	0x03, 0x50
        /*004a*/ 	.short	0x0000


	//----- nvinfo : EIATTR_MAXREG_COUNT
	.align		4
        /*004c*/ 	.byte	0x03, 0x1b
        /*004e*/ 	.short	0x00ff


	//----- nvinfo : EIATTR_NUM_BARRIERS
	.align		4
        /*0050*/ 	.byte	0x02, 0x4c
        /*0052*/ 	.byte	0x01
	.zero		1


	//----- nvinfo : EIATTR_MERCURY_ISA_VERSION
	.align		4
        /*0054*/ 	.byte	0x03, 0x5f
        /*0056*/ 	.short	0x0101


	//----- nvinfo : EIATTR_VRC_CTA_INIT_COUNT
	.align		4
        /*0058*/ 	.byte	0x02, 0x4a
	.zero		1
	.zero		1


	//----- nvinfo : EIATTR_EXIT_INSTR_OFFSETS
	.align		4
        /*005c*/ 	.byte	0x04, 0x1c
        /*005e*/ 	.short	(.L_28 - .L_27)


	//   ....[0]....
.L_27:
        /*0060*/ 	.word	0x00000360


	//   ....[1]....
        /*0064*/ 	.word	0x000006f0


	//----- nvinfo : EIATTR_CRS_STACK_SIZE
	.align		4
.L_28:
        /*0068*/ 	.byte	0x04, 0x1e
        /*006a*/ 	.short	(.L_30 - .L_29)
.L_29:
        /*006c*/ 	.word	0x00000000


	//----- nvinfo : EIATTR_CBANK_PARAM_SIZE
	.align		4
.L_30:
        /*0070*/ 	.byte	0x03, 0x19
        /*0072*/ 	.short	0x0018


	//----- nvinfo : EIATTR_PARAM_CBANK
	.align		4
        /*0074*/ 	.byte	0x04, 0x0a
        /*0076*/ 	.short	(.L_32 - .L_31)
	.align		4
.L_31:
        /*0078*/ 	.word	index@(.nv.constant0._Z18sobelEdgeDetectionPKfPfii)
        /*007c*/ 	.short	0x0380
        /*007e*/ 	.short	0x0018


	//----- nvinfo : EIATTR_SW_WAR
	.align		4
.L_32:
        /*0080*/ 	.byte	0x04, 0x36
        /*0082*/ 	.short	(.L_34 - .L_33)
.L_33:
        /*0084*/ 	.word	0x00000008
.L_34:


//--------------------- .nv.info._Z6warmupv       --------------------------
	.section	.nv.info._Z6warmupv,"",@"SHT_CUDA_INFO"
	.sectionflags	@""
	.align	4


	//----- nvinfo : EIATTR_CUDA_API_VERSION
	.align		4
        /*0000*/ 	.byte	0x04, 0x37
        /*0002*/ 	.short	(.L_36 - .L_35)
.L_35:
        /*0004*/ 	.word	0x00000082


	//----- nvinfo : EIATTR_SPARSE_MMA_MASK
	.align		4
.L_36:
        /*0008*/ 	.byte	0x03, 0x50
        /*000a*/ 	.short	0x0000


	//----- nvinfo : EIATTR_MAXREG_COUNT
	.align		4
        /*000c*/ 	.byte	0x03, 0x1b
        /*000e*/ 	.short	0x00ff


	//----- nvinfo : EIATTR_EXTERNS
	.align		4
        /*0010*/ 	.byte	0x04, 0x0f
        /*0012*/ 	.short	(.L_38 - .L_37)


	//   ....[0]....
	.align		4
.L_37:
        /*0014*/ 	.word	index@(vprintf)


	//----- nvinfo : EIATTR_MERCURY_ISA_VERSION
	.align		4
.L_38:
        /*0018*/ 	.byte	0x03, 0x5f
        /*001a*/ 	.short	0x0101


	//----- nvinfo : EIATTR_VRC_CTA_INIT_COUNT
	.align		4
        /*001c*/ 	.byte	0x02, 0x4a
	.zero		1
	.zero		1


	//----- nvinfo : EIATTR_SYSCALL_OFFSETS
	.align		4
        /*0020*/ 	.byte	0x04, 0x46
        /*0022*/ 	.short	(.L_40 - .L_39)


	//   ....[0]....
.L_39:
        /*0024*/ 	.word	0x000000f0


	//----- nvinfo : EIATTR_EXIT_INSTR_OFFSETS
	.align		4
.L_40:
        /*0028*/ 	.byte	0x04, 0x1c
        /*002a*/ 	.short	(.L_42 - .L_41)


	//   ....[0]....
.L_41:
        /*002c*/ 	.word	0x00000070


	//   ....[1]....
        /*0030*/ 	.word	0x00000100


	//----- nvinfo : EIATTR_CRS_STACK_SIZE
	.align		4
.L_42:
        /*0034*/ 	.byte	0x04, 0x1e
        /*0036*/ 	.short	(.L_44 - .L_43)
.L_43:
        /*0038*/ 	.word	0x00000000


	//----- nvinfo : EIATTR_SW_WAR
	.align		4
.L_44:
        /*003c*/ 	.byte	0x04, 0x36
        /*003e*/ 	.short	(.L_46 - .L_45)
.L_45:
        /*0040*/ 	.word	0x00000008
.L_46:


//--------------------- .nv.callgraph             --------------------------
	.section	.nv.callgraph,"",@"SHT_CUDA_CALLGRAPH"
	.align	4
	.sectionentsize	8
	.align		4
        /*0000*/ 	.word	0x00000000
	.align		4
        /*0004*/ 	.word	0xffffffff
	.align		4
        /*0008*/ 	.word	index@(_Z6warmupv)
	.align		4
        /*000c*/ 	.word	index@(vprintf)
	.align		4
        /*0010*/ 	.word	0x00000000
	.align		4
        /*0014*/ 	.word	0xfffffffe
	.align		4
        /*0018*/ 	.word	0x00000000
	.align		4
        /*001c*/ 	.word	0xfffffffd
	.align		4
        /*0020*/ 	.word	0x00000000
	.align		4
        /*0024*/ 	.word	0xfffffffc


//--------------------- .nv.constant3             --------------------------
	.section	.nv.constant3,"a",@progbits
	.align	4
.nv.constant3:
	.type		Gx,@object
	.size		Gx,(Gy - Gx)
Gx:
        /*0000*/ 	.byte	0x00, 0x00, 0x80, 0xbf, 0x00, 0x00, 0x00, 0x00, 0x00, 0x00, 0x80, 0x3f, 0x00, 0x00, 0x00, 0xc0
        /*0010*/ 	.byte	0x00, 0x00, 0x00, 0x00, 0x00, 0x00, 0x00, 0x40, 0x00, 0x00, 0x80, 0xbf, 0x00, 0x00, 0x00, 0x00
        /*0020*/ 	.byte	0x00, 0x00, 0x80, 0x3f
	.type		Gy,@object
	.size		Gy,(.L_1 - Gy)
Gy:
        /*0024*/ 	.byte	0x00, 0x00, 0x80, 0xbf, 0x00, 0x00, 0x00, 0xc0, 0x00, 0x00, 0x80, 0xbf, 0x00, 0x00, 0x00, 0x00
        /*0034*/ 	.byte	0x00, 0x00, 0x00, 0x00, 0x00, 0x00, 0x00, 0x00, 0x00, 0x00, 0x80, 0x3f, 0x00, 0x00, 0x00, 0x40
        /*0044*/ 	.byte	0x00, 0x00, 0x80, 0x3f
.L_1:


//--------------------- .nv.constant4             --------------------------
	.section	.nv.constant4,"a",@progbits
	.align	8
	.align		8
.nv.constant4:
        /*0000*/ 	.dword	$str
	.align		8
        /*0008*/ 	.dword	vprintf


//--------------------- .text._Z18sobelEdgeDetectionPKfPfii --------------------------
	.section	.text._Z18sobelEdgeDetectionPKfPfii,"ax",@progbits
	.align	128
        .global         _Z18sobelEdgeDetectionPKfPfii
        .type           _Z18sobelEdgeDetectionPKfPfii,@function
        .size           _Z18sobelEdgeDetectionPKfPfii,(.L_x_13 - _Z18sobelEdgeDetectionPKfPfii)
        .other          _Z18sobelEdgeDetectionPKfPfii,@"STO_CUDA_ENTRY STV_DEFAULT"
_Z18sobelEdgeDetectionPKfPfii:
.text._Z18sobelEdgeDetectionPKfPfii:
[----:B------:R-:W-:Y:S01]  /*0000*/  LDC R1, c[0x0][0x37c] ;  /* 0x0000df00ff017b82 */ /* 0x000fe20000000800 */
[----:B------:R-:W0:Y:S01]  /*0010*/  S2R R8, SR_TID.Y ;  /* 0x0000000000087919 */ /* 0x000e220000002200 */
[----:B------:R-:W1:Y:S01]  /*0020*/  LDCU UR4, c[0x0][0x360] ;  /* 0x00006c00ff0477ac */ /* 0x000e620008000800 */
[----:B------:R-:W-:Y:S01]  /*0030*/  BSSY.RECONVERGENT B0, `(.L_x_0) ;  /* 0x000002e000007945 */ /* 0x000fe20003800200 */
[----:B------:R-:W1:Y:S01]  /*0040*/  S2R R0, SR_TID.X ;  /* 0x0000000000007919 */ /* 0x000e620000002100 */
[----:B------:R-:W2:Y:S01]  /*0050*/  LDCU UR5, c[0x0][0x364] ;  /* 0x00006c80ff0577ac */ /* 0x000ea20008000800 */
[----:B------:R-:W1:Y:S01]  /*0060*/  S2R R3, SR_CTAID.X ;  /* 0x0000000000037919 */ /* 0x000e620000002500 */
[----:B------:R-:W3:Y:S01]  /*0070*/  LDCU.64 UR6, c[0x0][0x358] ;  /* 0x00006b00ff0677ac */ /* 0x000ee20008000a00 */
[----:B------:R-:W2:Y:S01]  /*0080*/  S2R R9, SR_CTAID.Y ;  /* 0x0000000000097919 */ /* 0x000ea20000002600 */
[----:B------:R-:W4:Y:S01]  /*0090*/  LDCU UR8, c[0x0][0x390] ;  /* 0x00007200ff0877ac */ /* 0x000f220008000800 */
[----:B0-----:R-:W-:Y:S01]  /*00a0*/  ISETP.GT.U32.AND P0, PT, R8, 0x11, PT ;  /* 0x000000110800780c */ /* 0x001fe20003f04070 */
[----:B-1----:R-:W-:-:S02]  /*00b0*/  IMAD R7, R3, UR4, R0 ;  /* 0x0000000403077c24 */ /* 0x002fc4000f8e0200 */
[----:B--2---:R-:W-:-:S10]  /*00c0*/  IMAD R6, R9, UR5, R8 ;  /* 0x0000000509067c24 */ /* 0x004fd4000f8e0208 */
[----:B---34-:R-:W-:Y:S05]  /*00d0*/  @P0 BRA `(.L_x_1) ;  /* 0x00000000008c0947 */ /* 0x018fea0003800000 */
[----:B------:R-:W0:Y:S01]  /*00e0*/  S2UR UR5, SR_CgaCtaId ;  /* 0x00000000000579c3 */ /* 0x000e220000008800 */
[----:B------:R-:W-:Y:S01]  /*00f0*/  UMOV UR4, 0x400 ;  /* 0x0000040000047882 */ /* 0x000fe20000000000 */
[----:B------:R-:W-:Y:S02]  /*0100*/  LEA R9, R9, 0xffffffff, 0x4 ;  /* 0xffffffff09097811 */ /* 0x000fe400078e20ff */
[----:B------:R-:W-:Y:S02]  /*0110*/  LEA R14, R3, R0, 0x4 ;  /* 0x00000000030e7211 */ /* 0x000fe400078e20ff */
[----:B------:R-:W-:Y:S02]  /*0120*/  IADD3 R12, PT, PT, R0, -0x1, RZ ;  /* 0xffffffff000c7810 */ /* 0x000fe40007ffe0ff */
[----:B------:R-:W1:Y:S01]  /*0130*/  LDC.64 R4, c[0x0][0x390] ;  /* 0x0000e400ff047b82 */ /* 0x000e620000000a00 */
[----:B0-----:R-:W-:-:S06]  /*0140*/  ULEA UR4, UR5, UR4, 0x18 ;  /* 0x0000000405047291 */ /* 0x001fcc000f8ec0ff */
[----:B------:R-:W-:Y:S02]  /*0150*/  LEA R13, R0, UR4, 0x2 ;  /* 0x00000004000d7c11 */ /* 0x000fe4000f8e10ff */
[----:B-1----:R-:W-:Y:S02]  /*0160*/  IADD3 R11, PT, PT, R4, -0x1, RZ ;  /* 0xffffffff040b7810 */ /* 0x002fe40007ffe0ff */
[----:B------:R-:W-:Y:S02]  /*0170*/  IADD3 R10, PT, PT, R5, -0x1, RZ ;  /* 0xffffffff050a7810 */ /* 0x000fe40007ffe0ff */
[----:B------:R-:W-:-:S07]  /*0180*/  MOV R4, R8 ;  /* 0x0000000800047202 */ /* 0x000fce0000000f00 */
.L_x_5:
[----:B------:R-:W-:Y:S01]  /*0190*/  ISETP.GT.U32.AND P1, PT, R0, 0x11, PT ;  /* 0x000000110000780c */ /* 0x000fe20003f24070 */
[----:B------:R-:W-:Y:S01]  /*01a0*/  BSSY.RECONVERGENT B1, `(.L_x_2) ;  /* 0x0000014000017945 */ /* 0x000fe20003800200 */
[C---:B------:R-:W-:Y:S02]  /*01b0*/  ISETP.GE.U32.AND P0, PT, R4.reuse, 0x2, PT ;  /* 0x000000020400780c */ /* 0x040fe40003f06070 */
[----:B------:R-:W-:-:S09]  /*01c0*/  IADD3 R19, PT, PT, R4, 0x10, RZ ;  /* 0x0000001004137810 */ /* 0x000fd20007ffe0ff */
[----:B------:R-:W-:Y:S05]  /*01d0*/  @P1 BRA `(.L_x_3) ;  /* 0x0000000000401947 */ /* 0x000fea0003800000 */
[----:B------:R-:W0:Y:S01]  /*01e0*/  LDC.64 R2, c[0x0][0x380] ;  /* 0x0000e000ff027b82 */ /* 0x000e220000000a00 */
[----:B------:R-:W-:Y:S01]  /*01f0*/  VIADDMNMX.RELU R21, R9, R4, R10, PT ;  /* 0x0000000409157246 */ /* 0x000fe2000380110a */
[----:B------:R-:W-:Y:S01]  /*0200*/  IMAD R15, R4, 0x48, R13 ;  /* 0x00000048040f7824 */ /* 0x000fe200078e020d */
[----:B------:R-:W-:Y:S02]  /*0210*/  MOV R16, R14 ;  /* 0x0000000e00107202 */ /* 0x000fe40000000f00 */
[----:B------:R-:W-:-:S07]  /*0220*/  MOV R17, R12 ;  /* 0x0000000c00117202 */ /* 0x000fce0000000f00 */
.L_x_4:
[----:B------:R-:W-:-:S05]  /*0230*/  VIADDMNMX.RELU R4, R16, 0xffffffff, R11, PT ;  /* 0xffffffff10047846 */ /* 0x000fca000380110b */
[----:B------:R-:W-:-:S04]  /*0240*/  IMAD R5, R21, UR8, R4 ;  /* 0x0000000815057c24 */ /* 0x000fc8000f8e0204 */
[----:B0-----:R-:W-:-:S06]  /*0250*/  IMAD.WIDE R4, R5, 0x4, R2 ;  /* 0x0000000405047825 */ /* 0x001fcc00078e0202 */
[----:B------:R-:W2:Y:S01]  /*0260*/  LDG.E.CONSTANT R4, desc[UR6][R4.64] ;  /* 0x0000000604047981 */ /* 0x000ea2000c1e9900 */
[C---:B------:R-:W-:Y:S02]  /*0270*/  IADD3 R18, PT, PT, R17.reuse, 0x1, RZ ;  /* 0x0000000111127810 */ /* 0x040fe40007ffe0ff */
[----:B------:R-:W-:Y:S02]  /*0280*/  IADD3 R17, PT, PT, R17, 0x10, RZ ;  /* 0x0000001011117810 */ /* 0x000fe40007ffe0ff */
[----:B------:R-:W-:Y:S02]  /*0290*/  ISETP.GE.U32.AND P1, PT, R18, 0x2, PT ;  /* 0x000000021200780c */ /* 0x000fe40003f26070 */
[----:B------:R-:W-:Y:S01]  /*02a0*/  IADD3 R16, PT, PT, R16, 0x10, RZ ;  /* 0x0000001010107810 */ /* 0x000fe20007ffe0ff */
[----:B--2---:R0:W-:Y:S02]  /*02b0*/  STS [R15], R4 ;  /* 0x000000040f007388 */ /* 0x0041e40000000800 */
[----:B0-----:R-:W-:-:S08]  /*02c0*/  IADD3 R15, PT, PT, R15, 0x40, RZ ;  /* 0x000000400f0f7810 */ /* 0x001fd00007ffe0ff */
[----:B------:R-:W-:Y:S05]  /*02d0*/  @!P1 BRA `(.L_x_4) ;  /* 0xfffffffc00d49947 */ /* 0x000fea000383ffff */
.L_x_3:
[----:B------:R-:W-:Y:S05]  /*02e0*/  BSYNC.RECONVERGENT B1 ;  /* 0x0000000000017941 */ /* 0x000fea0003800200 */
.L_x_2:
[----:B------:R-:W-:Y:S01]  /*02f0*/  MOV R4, R19 ;  /* 0x0000001300047202 */ /* 0x000fe20000000f00 */
[----:B------:R-:W-:Y:S06]  /*0300*/  @!P0 BRA `(.L_x_5) ;  /* 0xfffffffc00a08947 */ /* 0x000fec000383ffff */
.L_x_1:
[----:B------:R-:W-:Y:S05]  /*0310*/  BSYNC.RECONVERGENT B0 ;  /* 0x0000000000007941 */ /* 0x000fea0003800200 */
.L_x_0:
[----:B------:R-:W0:Y:S01]  /*0320*/  LDCU.64 UR24, c[0x0][0x390] ;  /* 0x00007200ff1877ac */ /* 0x000e220008000a00 */
[----:B------:R-:W-:Y:S01]  /*0330*/  BAR.SYNC.DEFER_BLOCKING 0x0 ;  /* 0x0000000000007b1d */ /* 0x000fe20000010000 */
[----:B0-----:R-:W-:-:S04]  /*0340*/  ISETP.GE.AND P0, PT, R6, UR25, PT ;  /* 0x0000001906007c0c */ /* 0x001fc8000bf06270 */
[----:B------:R-:W-:-:S13]  /*0350*/  ISETP.GE.OR P0, PT, R7, UR24, P0 ;  /* 0x0000001807007c0c */ /* 0x000fda0008706670 */
[----:B------:R-:W-:Y:S05]  /*0360*/  @P0 EXIT ;  /* 0x000000000000094d */ /* 0x000fea0003800000 */
[----:B------:R-:W0:Y:S01]  /*0370*/  S2R R3, SR_CgaCtaId ;  /* 0x0000000000037919 */ /* 0x000e220000008800 */
[----:B------:R-:W-:Y:S01]  /*0380*/  MOV R2, 0x400 ;  /* 0x0000040000027802 */ /* 0x000fe20000000f00 */
[----:B------:R-:W1:Y:S01]  /*0390*/  LDCU.128 UR20, c[0x3][0x20] ;  /* 0x00c00400ff1477ac */ /* 0x000e620008000c00 */
[----:B------:R-:W-:Y:S01]  /*03a0*/  BSSY.RECONVERGENT B0, `(.L_x_6) ;  /* 0x0000031000007945 */ /* 0x000fe20003800200 */
[----:B------:R-:W-:Y:S01]  /*03b0*/  IMAD R7, R6, UR24, R7 ;  /* 0x0000001806077c24 */ /* 0x000fe2000f8e0207 */
[----:B------:R-:W2:Y:S01]  /*03c0*/  LDCU.128 UR8, c[0x3][URZ] ;  /* 0x00c00000ff0877ac */ /* 0x000ea20008000c00 */
[----:B------:R-:W3:Y:S01]  /*03d0*/  LDCU.128 UR12, c[0x3][0x30] ;  /* 0x00c00600ff0c77ac */ /* 0x000ee20008000c00 */
[----:B------:R-:W4:Y:S01]  /*03e0*/  LDCU.128 UR16, c[0x3][0x10] ;  /* 0x00c00200ff1077ac */ /* 0x000f220008000c00 */
[----:B------:R-:W5:Y:S01]  /*03f0*/  LDCU.64 UR4, c[0x3][0x40] ;  /* 0x00c00800ff0477ac */ /* 0x000f620008000a00 */
[----:B0-----:R-:W-:-:S05]  /*0400*/  LEA R3, R3, R2, 0x18 ;  /* 0x0000000203037211 */ /* 0x001fca00078ec0ff */
[----:B------:R-:W-:-:S05]  /*0410*/  IMAD R3, R8, 0x48, R3 ;  /* 0x0000004808037824 */ /* 0x000fca00078e0203 */
[----:B------:R-:W-:-:S05]  /*0420*/  LEA R3, R0, R3, 0x2 ;  /* 0x0000000300037211 */ /* 0x000fca00078e10ff */
[----:B------:R-:W1:Y:S04]  /*0430*/  LDS R0, [R3] ;  /* 0x0000000003007984 */ /* 0x000e680000000800 */
[----:B------:R-:W0:Y:S04]  /*0440*/  LDS R5, [R3+0x4] ;  /* 0x0000040003057984 */ /* 0x000e280000000800 */
[----:B------:R-:W3:Y:S04]  /*0450*/  LDS R9, [R3+0x8] ;  /* 0x0000080003097984 */ /* 0x000ee80000000800 */
[----:B------:R-:W4:Y:S04]  /*0460*/  LDS R11, [R3+0x48] ;  /* 0x00004800030b7984 */ /* 0x000f280000000800 */
[----:B------:R-:W5:Y:S04]  /*0470*/  LDS R13, [R3+0x4c] ;  /* 0x00004c00030d7984 */ /* 0x000f680000000800 */
[----:B------:R-:W5:Y:S04]  /*0480*/  LDS R15, [R3+0x50] ;  /* 0x00005000030f7984 */ /* 0x000f680000000800 */
[----:B------:R-:W5:Y:S04]  /*0490*/  LDS R17, [R3+0x90] ;  /* 0x0000900003117984 */ /* 0x000f680000000800 */
[----:B------:R-:W5:Y:S04]  /*04a0*/  LDS R19, [R3+0x94] ;  /* 0x0000940003137984 */ /* 0x000f680000000800 */
[----:B------:R-:W5:Y:S01]  /*04b0*/  LDS R21, [R3+0x98] ;  /* 0x0000980003157984 */ /* 0x000f620000000800 */
[C---:B-1----:R-:W-:Y:S01]  /*04c0*/  FFMA R2, R0.reuse, UR21, RZ ;  /* 0x0000001500027c23 */ /* 0x042fe200080000ff */
[----:B--2---:R-:W-:-:S03]  /*04d0*/  FFMA R0, R0, UR8, RZ ;  /* 0x0000000800007c23 */ /* 0x004fc600080000ff */
[C---:B0-----:R-:W-:Y:S01]  /*04e0*/  FFMA R2, R5.reuse, UR22, R2 ;  /* 0x0000001605027c23 */ /* 0x041fe20008000002 */
[----:B------:R-:W-:-:S03]  /*04f0*/  FFMA R0, R5, UR9, R0 ;  /* 0x0000000905007c23 */ /* 0x000fc60008000000 */
[C---:B---3--:R-:W-:Y:S01]  /*0500*/  FFMA R2, R9.reuse, UR23, R2 ;  /* 0x0000001709027c23 */ /* 0x048fe20008000002 */
[----:B------:R-:W-:-:S03]  /*0510*/  FFMA R0, R9, UR10, R0 ;  /* 0x0000000a09007c23 */ /* 0x000fc60008000000 */
[C---:B----4-:R-:W-:Y:S01]  /*0520*/  FFMA R2, R11.reuse, UR12, R2 ;  /* 0x0000000c0b027c23 */ /* 0x050fe20008000002 */
[----:B------:R-:W-:-:S03]  /*0530*/  FFMA R0, R11, UR11, R0 ;  /* 0x0000000b0b007c23 */ /* 0x000fc60008000000 */
[C---:B-----5:R-:W-:Y:S01]  /*0540*/  FFMA R2, R13.reuse, UR13, R2 ;  /* 0x0000000d0d027c23 */ /* 0x060fe20008000002 */
[----:B------:R-:W-:-:S03]  /*0550*/  FFMA R0, R13, UR16, R0 ;  /* 0x000000100d007c23 */ /* 0x000fc60008000000 */
[C---:B------:R-:W-:Y:S01]  /*0560*/  FFMA R2, R15.reuse, UR14, R2 ;  /* 0x0000000e0f027c23 */ /* 0x040fe20008000002 */
[----:B------:R-:W-:-:S03]  /*0570*/  FFMA R0, R15, UR17, R0 ;  /* 0x000000110f007c23 */ /* 0x000fc60008000000 */
[C---:B------:R-:W-:Y:S01]  /*0580*/  FFMA R2, R17.reuse, UR15, R2 ;  /* 0x0000000f11027c23 */ /* 0x040fe20008000002 */
[----:B------:R-:W-:-:S03]  /*0590*/  FFMA R0, R17, UR18, R0 ;  /* 0x0000001211007c23 */ /* 0x000fc60008000000 */
[C---:B------:R-:W-:Y:S01]  /*05a0*/  FFMA R2, R19.reuse, UR4, R2 ;  /* 0x0000000413027c23 */ /* 0x040fe20008000002 */
[----:B------:R-:W-:-:S03]  /*05b0*/  FFMA R0, R19, UR19, R0 ;  /* 0x0000001313007c23 */ /* 0x000fc60008000000 */
[C---:B------:R-:W-:Y:S01]  /*05c0*/  FFMA R2, R21.reuse, UR5, R2 ;  /* 0x0000000515027c23 */ /* 0x040fe20008000002 */
[----:B------:R-:W-:-:S03]  /*05d0*/  FFMA R0, R21, UR20, R0 ;  /* 0x0000001415007c23 */ /* 0x000fc60008000000 */
[----:B------:R-:W-:-:S04]  /*05e0*/  FMUL R3, R2, R2 ;  /* 0x0000000202037220 */ /* 0x000fc80000400000 */
[----:B------:R-:W-:-:S04]  /*05f0*/  FFMA R0, R0, R0, R3 ;  /* 0x0000000000007223 */ /* 0x000fc80000000003 */
[----:B------:R0:W1:Y:S01]  /*0600*/  MUFU.RSQ R3, R0 ;  /* 0x0000000000037308 */ /* 0x0000620000001400 */
[----:B------:R-:W-:-:S04]  /*0610*/  IADD3 R2, PT, PT, R0, -0xd000000, RZ ;  /* 0xf300000000027810 */ /* 0x000fc80007ffe0ff */
[----:B------:R-:W-:-:S13]  /*0620*/  ISETP.GT.U32.AND P0, PT, R2, 0x727fffff, PT ;  /* 0x727fffff0200780c */ /* 0x000fda0003f04070 */
[----:B01----:R-:W-:Y:S05]  /*0630*/  @!P0 BRA `(.L_x_7) ;  /* 0x00000000000c8947 */ /* 0x003fea0003800000 */
[----:B------:R-:W-:-:S07]  /*0640*/  MOV R8, 0x660 ;  /* 0x0000066000087802 */ /* 0x000fce0000000f00 */
[----:B------:R-:W-:Y:S05]  /*0650*/  CALL.REL.NOINC `($__internal_0_$__cuda_sm20_sqrt_rn_f32_slowpath) ;  /* 0x0000000000287944 */ /* 0x000fea0003c00000 */
[----:B------:R-:W-:Y:S05]  /*0660*/  BRA `(.L_x_8) ;  /* 0x0000000000107947 */ /* 0x000fea0003800000 */
.L_x_7:
[----:B------:R-:W-:Y:S01]  /*0670*/  FMUL.FTZ R5, R0, R3 ;  /* 0x0000000300057220 */ /* 0x000fe20000410000 */
[----:B------:R-:W-:-:S03]  /*0680*/  FMUL.FTZ R3, R3, 0.5 ;  /* 0x3f00000003037820 */ /* 0x000fc60000410000 */
[----:B------:R-:W-:-:S04]  /*0690*/  FFMA R0, -R5, R5, R0 ;  /* 0x0000000505007223 */ /* 0x000fc80000000100 */
[----:B------:R-:W-:-:S07]  /*06a0*/  FFMA R5, R0, R3, R5 ;  /* 0x0000000300057223 */ /* 0x000fce0000000005 */
.L_x_8:
[----:B------:R-:W-:Y:S05]  /*06b0*/  BSYNC.RECONVERGENT B0 ;  /* 0x0000000000007941 */ /* 0x000fea0003800200 */
.L_x_6:
[----:B------:R-:W0:Y:S02]  /*06c0*/  LDC.64 R2, c[0x0][0x388] ;  /* 0x0000e200ff027b82 */ /* 0x000e240000000a00 */
[----:B0-----:R-:W-:-:S05]  /*06d0*/  IMAD.WIDE R2, R7, 0x4, R2 ;  /* 0x0000000407027825 */ /* 0x001fca00078e0202 */
[----:B------:R-:W-:Y:S01]  /*06e0*/  STG.E desc[UR6][R2.64], R5 ;  /* 0x0000000502007986 */ /* 0x000fe2000c101906 */
[----:B------:R-:W-:Y:S05]  /*06f0*/  EXIT ;  /* 0x000000000000794d */ /* 0x000fea0003800000 */
        .weak           $__internal_0_$__cuda_sm20_sqrt_rn_f32_slowpath
        .type           $__internal_0_$__cuda_sm20_sqrt_rn_f32_slowpath,@function
        .size           $__internal_0_$__cuda_sm20_sqrt_rn_f32_slowpath,(.L_x_13 - $__internal_0_$__cuda_sm20_sqrt_rn_f32_slowpath)
$__internal_0_$__cuda_sm20_sqrt_rn_f32_slowpath:
[----:B------:R-:W-:-:S13]  /*0700*/  LOP3.LUT P0, RZ, R0, 0x7fffffff, RZ, 0xc0, !PT ;  /* 0x7fffffff00ff7812 */ /* 0x000fda000780c0ff */
[----:B------:R-:W-:Y:S01]  /*0710*/  @!P0 MOV R2, R0 ;  /* 0x0000000000028202 */ /* 0x000fe20000000f00 */
[----:B------:R-:W-:Y:S06]  /*0720*/  @!P0 BRA `(.L_x_9) ;  /* 0x0000000000408947 */ /* 0x000fec0003800000 */
[----:B------:R-:W-:-:S13]  /*0730*/  FSETP.GEU.FTZ.AND P0, PT, R0, RZ, PT ;  /* 0x000000ff0000720b */ /* 0x000fda0003f1e000 */
[----:B------:R-:W-:Y:S01]  /*0740*/  @!P0 MOV R2, 0x7fffffff ;  /* 0x7fffffff00028802 */ /* 0x000fe20000000f00 */
[----:B------:R-:W-:Y:S06]  /*0750*/  @!P0 BRA `(.L_x_9) ;  /* 0x0000000000348947 */ /* 0x000fec0003800000 */
[----:B------:R-:W-:-:S13]  /*0760*/  FSETP.GTU.FTZ.AND P0, PT, |R0|, +INF , PT ;  /* 0x7f8000000000780b */ /* 0x000fda0003f1c200 */
[----:B------:R-:W-:Y:S01]  /*0770*/  @P0 FADD.FTZ R2, R0, 1 ;  /* 0x3f80000000020421 */ /* 0x000fe20000010000 */
[----:B------:R-:W-:Y:S06]  /*0780*/  @P0 BRA `(.L_x_9) ;  /* 0x0000000000280947 */ /* 0x000fec0003800000 */
[----:B------:R-:W-:-:S13]  /*0790*/  FSETP.NEU.FTZ.AND P0, PT, |R0|, +INF , PT ;  /* 0x7f8000000000780b */ /* 0x000fda0003f1d200 */
[----:B------:R-:W-:-:S04]  /*07a0*/  @P0 FFMA R3, R0, 1.84467440737095516160e+19, RZ ;  /* 0x5f80000000030823 */ /* 0x000fc800000000ff */
[----:B------:R-:W0:Y:S02]  /*07b0*/  @P0 MUFU.RSQ R2, R3 ;  /* 0x0000000300020308 */ /* 0x000e240000001400 */
[----:B0-----:R-:W-:Y:S01]  /*07c0*/  @P0 FMUL.FTZ R4, R3, R2 ;  /* 0x0000000203040220 */ /* 0x001fe20000410000 */
[----:B------:R-:W-:Y:S01]  /*07d0*/  @P0 FMUL.FTZ R6, R2, 0.5 ;  /* 0x3f00000002060820 */ /* 0x000fe20000410000 */
[----:B------:R-:W-:Y:S02]  /*07e0*/  @!P0 MOV R2, R0 ;  /* 0x0000000000028202 */ /* 0x000fe40000000f00 */
[----:B------:R-:W-:-:S04]  /*07f0*/  @P0 FADD.FTZ R5, -R4, -RZ ;  /* 0x800000ff04050221 */ /* 0x000fc80000010100 */
[----:B------:R-:W-:-:S04]  /*0800*/  @P0 FFMA R5, R4, R5, R3 ;  /* 0x0000000504050223 */ /* 0x000fc80000000003 */
[----:B------:R-:W-:-:S04]  /*0810*/  @P0 FFMA R5, R5, R6, R4 ;  /* 0x0000000605050223 */ /* 0x000fc80000000004 */
[----:B------:R-:W-:-:S07]  /*0820*/  @P0 FMUL.FTZ R2, R5, 2.3283064365386962891e-10 ;  /* 0x2f80000005020820 */ /* 0x000fce0000410000 */
.L_x_9:
[----:B------:R-:W-:Y:S01]  /*0830*/  HFMA2 R3, -RZ, RZ, 0, 0 ;  /* 0x00000000ff037431 */ /* 0x000fe200000001ff */
[----:B------:R-:W-:Y:S02]  /*0840*/  MOV R5, R2 ;  /* 0x0000000200057202 */ /* 0x000fe40000000f00 */
[----:B------:R-:W-:-:S04]  /*0850*/  MOV R2, R8 ;  /* 0x0000000800027202 */ /* 0x000fc80000000f00 */
[----:B------:R-:W-:Y:S05]  /*0860*/  RET.REL.NODEC R2 `(_Z18sobelEdgeDetectionPKfPfii) ;  /* 0xfffffff402e47950 */ /* 0x000fea0003c3ffff */
.L_x_10:
[----:B------:R-:W-:-:S00]  /*0870*/  BRA `(.L_x_10) ;  /* 0xfffffffc00fc7947 */ /* 0x000fc0000383ffff */
[----:B------:R-:W-:-:S00]  /*0880*/  NOP ;  /* 0x0000000000007918 */ /* 0x000fc00000000000 */
[----:B------:R-:W-:-:S00]  /*0890*/  NOP ;  /* 0x0000000000007918 */ /* 0x000fc00000000000 */
[----:B------:R-:W-:-:S00]  /*08a0*/  NOP ;  /* 0x0000000000007918 */ /* 0x000fc00000000000 */
[----:B------:R-:W-:-:S00]  /*08b0*/  NOP ;  /* 0x0000000000007918 */ /* 0x000fc00000000000 */
[----:B------:R-:W-:-:S00]  /*08c0*/  NOP ;  /* 0x0000000000007918 */ /* 0x000fc00000000000 */
[----:B------:R-:W-:-:S00]  /*08d0*/  NOP ;  /* 0x0000000000007918 */ /* 0x000fc00000000000 */
[----:B------:R-:W-:-:S00]  /*08e0*/  NOP ;  /* 0x0000000000007918 */ /* 0x000fc00000000000 */
[----:B------:R-:W-:-:S00]  /*08f0*/  NOP ;  /* 0x0000000000007918 */ /* 0x000fc00000000000 */
.L_x_13:


//--------------------- .text._Z6warmupv          --------------------------
	.section	.text._Z6warmupv,"ax",@progbits
	.align	128
        .global         _Z6warmupv
        .type           _Z6warmupv,@function
        .size           _Z6warmupv,(.L_x_15 - _Z6warmupv)
        .other          _Z6warmupv,@"STO_CUDA_ENTRY STV_DEFAULT"
_Z6warmupv:
.text._Z6warmupv:
[----:B------:R-:W0:Y:S01]  /*0000*/  LDC R1, c[0x0][0x37c] ;  /* 0x0000df00ff017b82 */ /* 0x000e220000000800 */
[----:B------:R-:W1:Y:S07]  /*0010*/  S2R R0, SR_TID.X ;  /* 0x0000000000007919 */ /* 0x000e6e0000002100 */
[----:B------:R-:W2:Y:S01]  /*0020*/  S2UR UR4, SR_CTAID.X ;  /* 0x00000000000479c3 */ /* 0x000ea20000002500 */
[----:B------:R-:W2:Y:S02]  /*0030*/  LDCU UR5, c[0x0][0x360] ;  /* 0x00006c00ff0577ac */ /* 0x000ea40008000800 */
[----:B--2---:R-:W-:Y:S01]  /*0040*/  UIMAD UR4, UR4, UR5, URZ ;  /* 0x00000005040472a4 */ /* 0x004fe2000f8e02ff */
[----:B-1----:R-:W-:-:S05]  /*0050*/  IMAD.MOV R0, RZ, RZ, -R0 ;  /* 0x000000ffff007224 */ /* 0x002fca00078e0a00 */
[----:B------:R-:W-:-:S13]  /*0060*/  ISETP.NE.AND P0, PT, R0, UR4, PT ;  /* 0x0000000400007c0c */ /* 0x000fda000bf05270 */
[----:B0-----:R-:W-:Y:S05]  /*0070*/  @P0 EXIT ;  /* 0x000000000000094d */ /* 0x001fea0003800000 */
[----:B------:R-:W-:Y:S01]  /*0080*/  MOV R0, 0x8 ;  /* 0x0000000800007802 */ /* 0x000fe20000000f00 */
[----:B------:R-:W0:Y:S01]  /*0090*/  LDCU.64 UR4, c[0x4][URZ] ;  /* 0x01000000ff0477ac */ /* 0x000e220008000a00 */
[----:B------:R-:W-:Y:S02]  /*00a0*/  CS2R R6, SRZ ;  /* 0x0000000000067805 */ /* 0x000fe4000001ff00 */
[----:B------:R1:W2:Y:S01]  /*00b0*/  LDC.64 R2, c[0x4][R0] ;  /* 0x0100000000027b82 */ /* 0x0002a20000000a00 */
[----:B0-----:R-:W-:Y:S02]  /*00c0*/  IMAD.U32 R4, RZ, RZ, UR4 ;  /* 0x00000004ff047e24 */ /* 0x001fe4000f8e00ff */
[----:B-1----:R-:W-:-:S07]  /*00d0*/  IMAD.U32 R5, RZ, RZ, UR5 ;  /* 0x00000005ff057e24 */ /* 0x002fce000f8e00ff */
[----:B------:R-:W-:-:S07]  /*00e0*/  LEPC R20, `(.L_x_11) ;  /* 0x000000001014794e */ /* 0x000fce0000000000 */
[----:B--2---:R-:W-:Y:S05]  /*00f0*/  CALL.ABS.NOINC R2 ;  /* 0x0000000002007343 */ /* 0x004fea0003c00000 */
.L_x_11:
[----:B------:R-:W-:Y:S05]  /*0100*/  EXIT ;  /* 0x000000000000794d */ /* 0x000fea0003800000 */
.L_x_12:
        /* <DEDUP_REMOVED lines=15> */
.L_x_15:


//--------------------- .nv.global.init           --------------------------
	.section	.nv.global.init,"aw",@progbits
.nv.global.init:
	.type		$str,@object
	.size		$str,(.L_2 - $str)
$str:
        /*0000*/ 	.byte	0x57, 0x61, 0x72, 0x6d, 0x75, 0x70, 0x20, 0x6b, 0x65, 0x72, 0x6e, 0x65, 0x6c, 0x20, 0x65, 0x78
        /*0010*/ 	.byte	0x65, 0x63, 0x75, 0x74, 0x65, 0x64, 0x2e, 0x0a, 0x00
.L_2:


//--------------------- .nv.shared._Z18sobelEdgeDetectionPKfPfii --------------------------
	.section	.nv.shared._Z18sobelEdgeDetectionPKfPfii,"aw",@nobits
	.sectionflags	@""
	.align	4
.nv.shared._Z18sobelEdgeDetectionPKfPfii:
	.zero		2320


//--------------------- .nv.shared.reserved.0     --------------------------
	.section	.nv.shared.reserved.0,"aw",@nobits
	.weak		__nv_reservedSMEM_offset_0_alias
	.size		__nv_reservedSMEM_offset_0_alias, 0, 64
	.other		__nv_reservedSMEM_offset_0_alias,@"STO_CUDA_RESERVED_SHARED STV_DEFAULT"
__nv_reservedSMEM_offset_0_alias:
	.zero		0
	.zero		64


//--------------------- .nv.constant0._Z18sobelEdgeDetectionPKfPfii --------------------------
	.section	.nv.constant0._Z18sobelEdgeDetectionPKfPfii,"a",@progbits
	.sectionflags	@""
	.align	4
.nv.constant0._Z18sobelEdgeDetectionPKfPfii:
	.zero		920


//--------------------- .nv.constant0._Z6warmupv  --------------------------
	.section	.nv.constant0._Z6warmupv,"a",@progbits
	.sectionflags	@""
	.align	4
.nv.constant0._Z6warmupv:
	.zero		896


//--------------------- SYMBOLS --------------------------

	.type		.nv.reservedSmem.offset0,@object
	.size		.nv.reservedSmem.offset0,0x4
	.type		.nv.reservedSmem.cap,@object
	.size		.nv.reservedSmem.cap,0x4
	.type		vprintf,@function
